//
// Generated by NVIDIA NVVM Compiler
//
// Compiler Build ID: CL-36424714
// Cuda compilation tools, release 13.0, V13.0.88
// Based on NVVM 20.0.0
//

.version 9.0
.target sm_100
.address_size 64

	// .globl	_Z23grid_sample_selu_kernelPKfS0_Paiiii

.visible .entry _Z23grid_sample_selu_kernelPKfS0_Paiiii(
	.param .u64 .ptr .align 1 _Z23grid_sample_selu_kernelPKfS0_Paiiii_param_0,
	.param .u64 .ptr .align 1 _Z23grid_sample_selu_kernelPKfS0_Paiiii_param_1,
	.param .u64 .ptr .align 1 _Z23grid_sample_selu_kernelPKfS0_Paiiii_param_2,
	.param .u32 _Z23grid_sample_selu_kernelPKfS0_Paiiii_param_3,
	.param .u32 _Z23grid_sample_selu_kernelPKfS0_Paiiii_param_4,
	.param .u32 _Z23grid_sample_selu_kernelPKfS0_Paiiii_param_5,
	.param .u32 _Z23grid_sample_selu_kernelPKfS0_Paiiii_param_6
)
{
	.reg .pred 	%p<11>;
	.reg .b32 	%r<117>;
	.reg .b32 	%f<85>;
	.reg .b64 	%rd<46>;
	.reg .b64 	%fd<7>;

	ld.param.u64 	%rd4, [_Z23grid_sample_selu_kernelPKfS0_Paiiii_param_1];
	ld.param.u32 	%r17, [_Z23grid_sample_selu_kernelPKfS0_Paiiii_param_4];
	ld.param.u32 	%r20, [_Z23grid_sample_selu_kernelPKfS0_Paiiii_param_5];
	ld.param.u32 	%r19, [_Z23grid_sample_selu_kernelPKfS0_Paiiii_param_6];
	cvta.to.global.u64 	%rd1, %rd4;
	mov.u32 	%r21, %ctaid.x;
	mov.u32 	%r22, %ntid.x;
	mov.u32 	%r23, %tid.x;
	mad.lo.s32 	%r1, %r21, %r22, %r23;
	mov.u32 	%r24, %ctaid.y;
	mov.u32 	%r25, %ntid.y;
	mov.u32 	%r26, %tid.y;
	mad.lo.s32 	%r27, %r24, %r25, %r26;
	setp.ge.s32 	%p1, %r1, %r19;
	setp.ge.s32 	%p2, %r27, %r20;
	or.pred  	%p3, %p1, %p2;
	@%p3 bra 	$L__BB0_8;
	setp.lt.s32 	%p4, %r17, 1;
	mov.f32 	%f82, 0f00000000;
	@%p4 bra 	$L__BB0_7;
	ld.param.u32 	%r111, [_Z23grid_sample_selu_kernelPKfS0_Paiiii_param_3];
	mad.lo.s32 	%r29, %r19, %r27, %r1;
	shl.b32 	%r3, %r29, 1;
	add.s32 	%r4, %r19, -1;
	add.s32 	%r5, %r20, -1;
	mul.lo.s32 	%r30, %r17, %r111;
	mul.lo.s32 	%r31, %r30, %r20;
	mul.lo.s32 	%r6, %r31, %r19;
	setp.eq.s32 	%p5, %r17, 1;
	mov.f32 	%f82, 0f00000000;
	mov.b32 	%r116, 0;
	@%p5 bra 	$L__BB0_5;
	and.b32  	%r33, %r17, 2147483646;
	neg.s32 	%r114, %r33;
	mov.f32 	%f82, 0f00000000;
	mov.b32 	%r115, 0;
	cvt.s64.s32 	%rd17, %r3;
	mov.u32 	%r113, %r3;
$L__BB0_4:
	ld.param.u64 	%rd43, [_Z23grid_sample_selu_kernelPKfS0_Paiiii_param_0];
	and.b32  	%r116, %r17, 2147483646;
	mul.wide.s32 	%rd5, %r113, 4;
	add.s64 	%rd6, %rd1, %rd5;
	ld.global.f32 	%f11, [%rd6];
	ld.global.f32 	%f12, [%rd6+4];
	cvt.rmi.f32.f32 	%f13, %f11;
	cvt.rzi.s32.f32 	%r34, %f13;
	cvt.rmi.f32.f32 	%f14, %f12;
	cvt.rzi.s32.f32 	%r35, %f14;
	cvt.rpi.f32.f32 	%f15, %f11;
	cvt.rzi.s32.f32 	%r36, %f15;
	cvt.rpi.f32.f32 	%f16, %f12;
	cvt.rzi.s32.f32 	%r37, %f16;
	cvt.rn.f32.s32 	%f17, %r36;
	sub.f32 	%f18, %f17, %f11;
	cvt.rn.f32.s32 	%f19, %r34;
	sub.f32 	%f20, %f11, %f19;
	cvt.rn.f32.s32 	%f21, %r37;
	sub.f32 	%f22, %f21, %f12;
	cvt.rn.f32.s32 	%f23, %r35;
	sub.f32 	%f24, %f12, %f23;
	min.s32 	%r38, %r34, %r4;
	max.s32 	%r39, %r38, 0;
	min.s32 	%r40, %r36, %r4;
	max.s32 	%r41, %r40, 0;
	min.s32 	%r42, %r35, %r5;
	max.s32 	%r43, %r42, 0;
	min.s32 	%r44, %r37, %r5;
	max.s32 	%r45, %r44, 0;
	mul.f32 	%f25, %f18, %f22;
	mul.lo.s32 	%r46, %r43, %r19;
	add.s32 	%r47, %r46, %r39;
	add.s32 	%r48, %r6, %r115;
	mad.lo.s32 	%r49, %r47, %r17, %r48;
	cvta.to.global.u64 	%rd7, %rd43;
	mul.wide.s32 	%rd8, %r49, 4;
	add.s64 	%rd9, %rd7, %rd8;
	ld.global.f32 	%f26, [%rd9];
	fma.rn.f32 	%f27, %f26, %f25, %f82;
	mul.f32 	%f28, %f20, %f22;
	add.s32 	%r50, %r46, %r41;
	mad.lo.s32 	%r51, %r50, %r17, %r48;
	mul.wide.s32 	%rd10, %r51, 4;
	add.s64 	%rd11, %rd7, %rd10;
	ld.global.f32 	%f29, [%rd11];
	fma.rn.f32 	%f30, %f29, %f28, %f27;
	mul.f32 	%f31, %f18, %f24;
	mul.lo.s32 	%r52, %r45, %r19;
	add.s32 	%r53, %r52, %r39;
	mad.lo.s32 	%r54, %r53, %r17, %r48;
	mul.wide.s32 	%rd12, %r54, 4;
	add.s64 	%rd13, %rd7, %rd12;
	ld.global.f32 	%f32, [%rd13];
	fma.rn.f32 	%f33, %f32, %f31, %f30;
	mul.f32 	%f34, %f20, %f24;
	add.s32 	%r55, %r52, %r41;
	mad.lo.s32 	%r56, %r55, %r17, %r48;
	mul.wide.s32 	%rd14, %r56, 4;
	add.s64 	%rd15, %rd7, %rd14;
	ld.global.f32 	%f35, [%rd15];
	fma.rn.f32 	%f36, %f35, %f34, %f33;
	add.s32 	%r57, %r115, 1;
	cvt.s64.s32 	%rd16, %r57;
	add.s64 	%rd18, %rd17, %rd16;
	shl.b64 	%rd19, %rd18, 2;
	add.s64 	%rd20, %rd1, %rd19;
	ld.global.f32 	%f37, [%rd20+4];
	cvt.rmi.f32.f32 	%f38, %f37;
	cvt.rzi.s32.f32 	%r58, %f38;
	cvt.rpi.f32.f32 	%f39, %f37;
	cvt.rzi.s32.f32 	%r59, %f39;
	cvt.rn.f32.s32 	%f40, %r59;
	sub.f32 	%f41, %f40, %f37;
	cvt.rn.f32.s32 	%f42, %r58;
	sub.f32 	%f43, %f37, %f42;
	min.s32 	%r60, %r35, %r4;
	max.s32 	%r61, %r60, 0;
	min.s32 	%r62, %r37, %r4;
	max.s32 	%r63, %r62, 0;
	min.s32 	%r64, %r58, %r5;
	max.s32 	%r65, %r64, 0;
	min.s32 	%r66, %r59, %r5;
	max.s32 	%r67, %r66, 0;
	mul.f32 	%f44, %f22, %f41;
	mul.lo.s32 	%r68, %r65, %r19;
	add.s32 	%r69, %r68, %r61;
	mad.lo.s32 	%r70, %r69, %r17, %r48;
	add.s32 	%r71, %r70, 1;
	mul.wide.s32 	%rd21, %r71, 4;
	add.s64 	%rd22, %rd7, %rd21;
	ld.global.f32 	%f45, [%rd22];
	fma.rn.f32 	%f46, %f45, %f44, %f36;
	mul.f32 	%f47, %f24, %f41;
	add.s32 	%r72, %r68, %r63;
	mad.lo.s32 	%r73, %r72, %r17, %r48;
	add.s32 	%r74, %r73, 1;
	mul.wide.s32 	%rd23, %r74, 4;
	add.s64 	%rd24, %rd7, %rd23;
	ld.global.f32 	%f48, [%rd24];
	fma.rn.f32 	%f49, %f48, %f47, %f46;
	mul.f32 	%f50, %f22, %f43;
	mul.lo.s32 	%r75, %r67, %r19;
	add.s32 	%r76, %r75, %r61;
	mad.lo.s32 	%r77, %r76, %r17, %r48;
	add.s32 	%r78, %r77, 1;
	mul.wide.s32 	%rd25, %r78, 4;
	add.s64 	%rd26, %rd7, %rd25;
	ld.global.f32 	%f51, [%rd26];
	fma.rn.f32 	%f52, %f51, %f50, %f49;
	mul.f32 	%f53, %f24, %f43;
	add.s32 	%r79, %r75, %r63;
	mad.lo.s32 	%r80, %r79, %r17, %r48;
	add.s32 	%r81, %r80, 1;
	mul.wide.s32 	%rd27, %r81, 4;
	add.s64 	%rd28, %rd7, %rd27;
	ld.global.f32 	%f54, [%rd28];
	fma.rn.f32 	%f82, %f54, %f53, %f52;
	add.s32 	%r115, %r115, 2;
	add.s32 	%r114, %r114, 2;
	add.s32 	%r113, %r113, 2;
	setp.ne.s32 	%p6, %r114, 0;
	@%p6 bra 	$L__BB0_4;
$L__BB0_5:
	and.b32  	%r82, %r17, 1;
	setp.eq.b32 	%p7, %r82, 1;
	not.pred 	%p8, %p7;
	@%p8 bra 	$L__BB0_7;
	ld.param.u64 	%rd44, [_Z23grid_sample_selu_kernelPKfS0_Paiiii_param_0];
	add.s32 	%r83, %r3, %r116;
	mul.wide.s32 	%rd29, %r83, 4;
	add.s64 	%rd30, %rd1, %rd29;
	ld.global.f32 	%f55, [%rd30];
	ld.global.f32 	%f56, [%rd30+4];
	cvt.rmi.f32.f32 	%f57, %f55;
	cvt.rzi.s32.f32 	%r84, %f57;
	cvt.rmi.f32.f32 	%f58, %f56;
	cvt.rzi.s32.f32 	%r85, %f58;
	cvt.rpi.f32.f32 	%f59, %f55;
	cvt.rzi.s32.f32 	%r86, %f59;
	cvt.rpi.f32.f32 	%f60, %f56;
	cvt.rzi.s32.f32 	%r87, %f60;
	cvt.rn.f32.s32 	%f61, %r86;
	sub.f32 	%f62, %f61, %f55;
	cvt.rn.f32.s32 	%f63, %r84;
	sub.f32 	%f64, %f55, %f63;
	cvt.rn.f32.s32 	%f65, %r87;
	sub.f32 	%f66, %f65, %f56;
	cvt.rn.f32.s32 	%f67, %r85;
	sub.f32 	%f68, %f56, %f67;
	min.s32 	%r88, %r84, %r4;
	max.s32 	%r89, %r88, 0;
	min.s32 	%r90, %r86, %r4;
	max.s32 	%r91, %r90, 0;
	min.s32 	%r92, %r85, %r5;
	max.s32 	%r93, %r92, 0;
	min.s32 	%r94, %r87, %r5;
	max.s32 	%r95, %r94, 0;
	mul.f32 	%f69, %f62, %f66;
	mul.lo.s32 	%r96, %r93, %r19;
	add.s32 	%r97, %r96, %r89;
	add.s32 	%r98, %r116, %r6;
	mad.lo.s32 	%r99, %r97, %r17, %r98;
	cvta.to.global.u64 	%rd31, %rd44;
	mul.wide.s32 	%rd32, %r99, 4;
	add.s64 	%rd33, %rd31, %rd32;
	ld.global.f32 	%f70, [%rd33];
	fma.rn.f32 	%f71, %f70, %f69, %f82;
	mul.f32 	%f72, %f64, %f66;
	add.s32 	%r100, %r96, %r91;
	mad.lo.s32 	%r101, %r100, %r17, %r98;
	mul.wide.s32 	%rd34, %r101, 4;
	add.s64 	%rd35, %rd31, %rd34;
	ld.global.f32 	%f73, [%rd35];
	fma.rn.f32 	%f74, %f73, %f72, %f71;
	mul.f32 	%f75, %f62, %f68;
	mul.lo.s32 	%r102, %r95, %r19;
	add.s32 	%r103, %r102, %r89;
	mad.lo.s32 	%r104, %r103, %r17, %r98;
	mul.wide.s32 	%rd36, %r104, 4;
	add.s64 	%rd37, %rd31, %rd36;
	ld.global.f32 	%f76, [%rd37];
	fma.rn.f32 	%f77, %f76, %f75, %f74;
	mul.f32 	%f78, %f64, %f68;
	add.s32 	%r105, %r102, %r91;
	mad.lo.s32 	%r106, %r105, %r17, %r98;
	mul.wide.s32 	%rd38, %r106, 4;
	add.s64 	%rd39, %rd31, %rd38;
	ld.global.f32 	%f79, [%rd39];
	fma.rn.f32 	%f82, %f79, %f78, %f77;
$L__BB0_7:
	ld.param.u32 	%r112, [_Z23grid_sample_selu_kernelPKfS0_Paiiii_param_3];
	ld.param.u64 	%rd45, [_Z23grid_sample_selu_kernelPKfS0_Paiiii_param_2];
	cvt.f64.f32 	%fd1, %f82;
	setp.gt.f32 	%p9, %f82, 0f00000000;
	selp.f64 	%fd2, 0d3FF0000000000000, 0d0000000000000000, %p9;
	fma.rn.f64 	%fd3, %fd2, 0d3FFAC5AFAD782CF1, %fd1;
	setp.le.f32 	%p10, %f82, 0f00000000;
	selp.f64 	%fd4, 0d3FFAC5AFAD782CF1, 0d0000000000000000, %p10;
	sub.f64 	%fd5, %fd3, %fd4;
	mul.f64 	%fd6, %fd5, 0d3FF0CFABD6A91132;
	cvt.rn.f32.f64 	%f80, %fd6;
	cvt.rni.s32.f32 	%r107, %f80;
	mad.lo.s32 	%r108, %r20, %r112, %r27;
	mad.lo.s32 	%r109, %r108, %r19, %r1;
	mul.lo.s32 	%r110, %r109, %r17;
	cvt.s64.s32 	%rd40, %r110;
	cvta.to.global.u64 	%rd41, %rd45;
	add.s64 	%rd42, %rd41, %rd40;
	st.global.u8 	[%rd42], %r107;
$L__BB0_8:
	ret;

}


// ===== COMPILED SASS (sm_100) =====

	.target	sm_100

	.elftype	@"ET_EXEC"


//--------------------- .note.nv.tkinfo           --------------------------
	.section	.note.nv.tkinfo,"",@"SHT_NOTE"
	.sectionflags	@"SHF_NOTE_NV_TKINFO"
	.tkinfo
        /*0018*/ 	.word	0x00000002
        /*0030*/ 	.string	""
        /*0030*/ 	.string	"ptxas"
        /*0030*/ 	.string	"Cuda compilation tools, release 13.0, V13.0.88"
        /*0030*/ 	.string	"Build cuda_13.0.r13.0/compiler.36424714_0"
        /*0030*/ 	.string	"-arch sm_100 -m 64 "



//--------------------- .note.nv.cuinfo           --------------------------
	.section	.note.nv.cuinfo,"",@"SHT_NOTE"
	.sectionflags	@"SHF_NOTE_NV_CUINFO"
        /*0018*/ 	.short	0x0002
        /*001a*/ 	.short	0x0064
        /*001c*/ 	.short	0x0082
	.zero		2


//--------------------- .nv.info                  --------------------------
	.section	.nv.info,"",@"SHT_CUDA_INFO"
	.align	4


	//----- nvinfo : EIATTR_REGCOUNT
	.align		4
        /*0000*/ 	.byte	0x04, 0x2f
        /*0002*/ 	.short	(.L_1 - .L_0)
	.align		4
.L_0:
        /*0004*/ 	.word	index@(_Z23grid_sample_selu_kernelPKfS0_Paiiii)
        /*0008*/ 	.word	0x00000020


	//----- nvinfo : EIATTR_FRAME_SIZE
	.align		4
.L_1:
        /*000c*/ 	.byte	0x04, 0x11
        /*000e*/ 	.short	(.L_3 - .L_2)
	.align		4
.L_2:
        /*0010*/ 	.word	index@(_Z23grid_sample_selu_kernelPKfS0_Paiiii)
        /*0014*/ 	.word	0x00000000


	//----- nvinfo : EIATTR_MIN_STACK_SIZE
	.align		4
.L_3:
        /*0018*/ 	.byte	0x04, 0x12
        /*001a*/ 	.short	(.L_5 - .L_4)
	.align		4
.L_4:
        /*001c*/ 	.word	index@(_Z23grid_sample_selu_kernelPKfS0_Paiiii)
        /*0020*/ 	.word	0x00000000
.L_5:


//--------------------- .nv.compat                --------------------------
	.section	.nv.compat,"",@"SHT_CUDA_COMPAT_INFO"
	.align	4
        /*0000*/ 	.byte	0x02, 0x09, 0x00, 0x00, 0x02, 0x02, 0x01, 0x00, 0x02, 0x05, 0x05, 0x00, 0x03, 0x07, 0x01, 0x01
        /*0010*/ 	.byte	0x02, 0x03, 0x00, 0x00, 0x02, 0x06, 0x01, 0x00, 0x04, 0x0b, 0x08, 0x00, 0x01, 0x00, 0x00, 0x00
        /*0020*/ 	.byte	0x00, 0x00, 0x00, 0x00


//--------------------- .nv.info._Z23grid_sample_selu_kernelPKfS0_Paiiii --------------------------
	.section	.nv.info._Z23grid_sample_selu_kernelPKfS0_Paiiii,"",@"SHT_CUDA_INFO"
	.sectionflags	@""
	.align	4


	//----- nvinfo : EIATTR_CUDA_API_VERSION
	.align		4
        /*0000*/ 	.byte	0x04, 0x37
        /*0002*/ 	.short	(.L_7 - .L_6)
.L_6:
        /*0004*/ 	.word	0x00000082


	//----- nvinfo : EIATTR_KPARAM_INFO
	.align		4
.L_7:
        /*0008*/ 	.byte	0x04, 0x17
        /*000a*/ 	.short	(.L_9 - .L_8)
.L_8:
        /*000c*/ 	.word	0x00000000
        /*0010*/ 	.short	0x0006
        /*0012*/ 	.short	0x0024
        /*0014*/ 	.byte	0x00, 0xf0, 0x11, 0x00


	//----- nvinfo : EIATTR_KPARAM_INFO
	.align		4
.L_9:
        /*0018*/ 	.byte	0x04, 0x17
        /*001a*/ 	.short	(.L_11 - .L_10)
.L_10:
        /*001c*/ 	.word	0x00000000
        /*0020*/ 	.short	0x0005
        /*0022*/ 	.short	0x0020
        /*0024*/ 	.byte	0x00, 0xf0, 0x11, 0x00


	//----- nvinfo : EIATTR_KPARAM_INFO
	.align		4
.L_11:
        /*0028*/ 	.byte	0x04, 0x17
        /*002a*/ 	.short	(.L_13 - .L_12)
.L_12:
        /*002c*/ 	.word	0x00000000
        /*0030*/ 	.short	0x0004
        /*0032*/ 	.short	0x001c
        /*0034*/ 	.byte	0x00, 0xf0, 0x11, 0x00


	//----- nvinfo : EIATTR_KPARAM_INFO
	.align		4
.L_13:
        /*0038*/ 	.byte	0x04, 0x17
        /*003a*/ 	.short	(.L_15 - .L_14)
.L_14:
        /*003c*/ 	.word	0x00000000
        /*0040*/ 	.short	0x0003
        /*0042*/ 	.short	0x0018
        /*0044*/ 	.byte	0x00, 0xf0, 0x11, 0x00


	//----- nvinfo : EIATTR_KPARAM_INFO
	.align		4
.L_15:
        /*0048*/ 	.byte	0x04, 0x17
        /*004a*/ 	.short	(.L_17 - .L_16)
.L_16:
        /*004c*/ 	.word	0x00000000
        /*0050*/ 	.short	0x0002
        /*0052*/ 	.short	0x0010
        /*0054*/ 	.byte	0x00, 0xf5, 0x21, 0x00


	//----- nvinfo : EIATTR_KPARAM_INFO
	.align		4
.L_17:
        /*0058*/ 	.byte	0x04, 0x17
        /*005a*/ 	.short	(.L_19 - .L_18)
.L_18:
        /*005c*/ 	.word	0x00000000
        /*0060*/ 	.short	0x0001
        /*0062*/ 	.short	0x0008
        /*0064*/ 	.byte	0x00, 0xf5, 0x21, 0x00


	//----- nvinfo : EIATTR_KPARAM_INFO
	.align		4
.L_19:
        /*0068*/ 	.byte	0x04, 0x17
        /*006a*/ 	.short	(.L_21 - .L_20)
.L_20:
        /*006c*/ 	.word	0x00000000
        /*0070*/ 	.short	0x0000
        /*0072*/ 	.short	0x0000
        /*0074*/ 	.byte	0x00, 0xf5, 0x21, 0x00


	//----- nvinfo : EIATTR_SPARSE_MMA_MASK
	.align		4
.L_21:
        /*0078*/ 	.byte	0x03, 0x50
        /*007a*/ 	.short	0x0000


	//----- nvinfo : EIATTR_MAXREG_COUNT
	.align		4
        /*007c*/ 	.byte	0x03, 0x1b
        /*007e*/ 	.short	0x00ff


	//----- nvinfo : EIATTR_MERCURY_ISA_VERSION
	.align		4
        /*0080*/ 	.byte	0x03, 0x5f
        /*0082*/ 	.short	0x0101


	//----- nvinfo : EIATTR_VRC_CTA_INIT_COUNT
	.align		4
        /*0084*/ 	.byte	0x02, 0x4a
	.zero		1
	.zero		1


	//----- nvinfo : EIATTR_EXIT_INSTR_OFFSETS
	.align		4
        /*0088*/ 	.byte	0x04, 0x1c
        /*008a*/ 	.short	(.L_23 - .L_22)


	//   ....[0]....
.L_22:
        /*008c*/ 	.word	0x000000c0


	//   ....[1]....
        /*0090*/ 	.word	0x00000ce0


	//----- nvinfo : EIATTR_CBANK_PARAM_SIZE
	.align		4
.L_23:
        /*0094*/ 	.byte	0x03, 0x19
        /*0096*/ 	.short	0x0028


	//----- nvinfo : EIATTR_PARAM_CBANK
	.align		4
        /*0098*/ 	.byte	0x04, 0x0a
        /*009a*/ 	.short	(.L_25 - .L_24)
	.align		4
.L_24:
        /*009c*/ 	.word	index@(.nv.constant0._Z23grid_sample_selu_kernelPKfS0_Paiiii)
        /*00a0*/ 	.short	0x0380
        /*00a2*/ 	.short	0x0028


	//----- nvinfo : EIATTR_SW_WAR
	.align		4
.L_25:
        /*00a4*/ 	.byte	0x04, 0x36
        /*00a6*/ 	.short	(.L_27 - .L_26)
.L_26:
        /*00a8*/ 	.word	0x00000008
.L_27:


//--------------------- .nv.callgraph             --------------------------
	.section	.nv.callgraph,"",@"SHT_CUDA_CALLGRAPH"
	.align	4
	.sectionentsize	8
	.align		4
        /*0000*/ 	.word	0x00000000
	.align		4
        /*0004*/ 	.word	0xffffffff
	.align		4
        /*0008*/ 	.word	0x00000000
	.align		4
        /*000c*/ 	.word	0xfffffffe
	.align		4
        /*0010*/ 	.word	0x00000000
	.align		4
        /*0014*/ 	.word	0xfffffffd
	.align		4
        /*0018*/ 	.word	0x00000000
	.align		4
        /*001c*/ 	.word	0xfffffffc


//--------------------- .text._Z23grid_sample_selu_kernelPKfS0_Paiiii --------------------------
	.section	.text._Z23grid_sample_selu_kernelPKfS0_Paiiii,"ax",@progbits
	.align	128
        .global         _Z23grid_sample_selu_kernelPKfS0_Paiiii
        .type           _Z23grid_sample_selu_kernelPKfS0_Paiiii,@function
        .size           _Z23grid_sample_selu_kernelPKfS0_Paiiii,(.L_x_4 - _Z23grid_sample_selu_kernelPKfS0_Paiiii)
        .other          _Z23grid_sample_selu_kernelPKfS0_Paiiii,@"STO_CUDA_ENTRY STV_DEFAULT"
_Z23grid_sample_selu_kernelPKfS0_Paiiii:
.text._Z23grid_sample_selu_kernelPKfS0_Paiiii:
[----:B------:R-:W-:Y:S01]  /*0000*/  LDC R1, c[0x0][0x37c] ;  /* 0x0000df00ff017b82 */ /* 0x000fe20000000800 */
[----:B------:R-:W0:Y:S07]  /*0010*/  S2R R3, SR_TID.Y ;  /* 0x0000000000037919 */ /* 0x000e2e0000002200 */
[----:B------:R-:W1:Y:S01]  /*0020*/  LDC R11, c[0x0][0x360] ;  /* 0x0000d800ff0b7b82 */ /* 0x000e620000000800 */
[----:B------:R-:W2:Y:S01]  /*0030*/  LDCU.64 UR10, c[0x0][0x3a0] ;  /* 0x00007400ff0a77ac */ /* 0x000ea20008000a00 */
[----:B------:R-:W1:Y:S06]  /*0040*/  S2R R2, SR_TID.X ;  /* 0x0000000000027919 */ /* 0x000e6c0000002100 */
[----:B------:R-:W0:Y:S08]  /*0050*/  S2UR UR5, SR_CTAID.Y ;  /* 0x00000000000579c3 */ /* 0x000e300000002600 */
[----:B------:R-:W0:Y:S08]  /*0060*/  LDC R0, c[0x0][0x364] ;  /* 0x0000d900ff007b82 */ /* 0x000e300000000800 */
[----:B------:R-:W1:Y:S01]  /*0070*/  S2UR UR4, SR_CTAID.X ;  /* 0x00000000000479c3 */ /* 0x000e620000002500 */
[----:B0-----:R-:W-:-:S05]  /*0080*/  IMAD R0, R0, UR5, R3 ;  /* 0x0000000500007c24 */ /* 0x001fca000f8e0203 */
[----:B--2---:R-:W-:Y:S01]  /*0090*/  ISETP.GE.AND P0, PT, R0, UR10, PT ;  /* 0x0000000a00007c0c */ /* 0x004fe2000bf06270 */
[----:B-1----:R-:W-:-:S05]  /*00a0*/  IMAD R11, R11, UR4, R2 ;  /* 0x000000040b0b7c24 */ /* 0x002fca000f8e0202 */
[----:B------:R-:W-:-:S13]  /*00b0*/  ISETP.GE.OR P0, PT, R11, UR11, P0 ;  /* 0x0000000b0b007c0c */ /* 0x000fda0008706670 */
[----:B------:R-:W-:Y:S05]  /*00c0*/  @P0 EXIT ;  /* 0x000000000000094d */ /* 0x000fea0003800000 */
[----:B------:R-:W0:Y:S01]  /*00d0*/  LDCU UR12, c[0x0][0x39c] ;  /* 0x00007380ff0c77ac */ /* 0x000e220008000800 */
[----:B------:R-:W-:Y:S01]  /*00e0*/  HFMA2 R25, -RZ, RZ, 0, 0 ;  /* 0x00000000ff197431 */ /* 0x000fe200000001ff */
[----:B------:R-:W1:Y:S01]  /*00f0*/  LDCU.64 UR8, c[0x0][0x358] ;  /* 0x00006b00ff0877ac */ /* 0x000e620008000a00 */
[----:B0-----:R-:W-:-:S09]  /*0100*/  UISETP.GE.AND UP0, UPT, UR12, 0x1, UPT ;  /* 0x000000010c00788c */ /* 0x001fd2000bf06270 */
[----:B-1----:R-:W-:Y:S05]  /*0110*/  BRA.U !UP0, `(.L_x_0) ;  /* 0x0000000908907547 */ /* 0x002fea000b800000 */
[----:B------:R-:W0:Y:S01]  /*0120*/  LDC R13, c[0x0][0x398] ;  /* 0x0000e600ff0d7b82 */ /* 0x000e220000000800 */
[----:B------:R-:W-:Y:S01]  /*0130*/  UISETP.NE.AND UP0, UPT, UR12, 0x1, UPT ;  /* 0x000000010c00788c */ /* 0x000fe2000bf05270 */
[----:B------:R-:W-:Y:S01]  /*0140*/  IMAD R12, R0, UR11, R11 ;  /* 0x0000000b000c7c24 */ /* 0x000fe2000f8e020b */
[----:B------:R-:W-:Y:S01]  /*0150*/  MOV R25, RZ ;  /* 0x000000ff00197202 */ /* 0x000fe20000000f00 */
[----:B------:R-:W-:Y:S01]  /*0160*/  UIADD3 UR4, UPT, UPT, UR11, -0x1, URZ ;  /* 0xffffffff0b047890 */ /* 0x000fe2000fffe0ff */
[----:B------:R-:W-:Y:S01]  /*0170*/  MOV R14, RZ ;  /* 0x000000ff000e7202 */ /* 0x000fe20000000f00 */
[----:B------:R-:W-:Y:S01]  /*0180*/  UIADD3 UR5, UPT, UPT, UR10, -0x1, URZ ;  /* 0xffffffff0a057890 */ /* 0x000fe2000fffe0ff */
[----:B------:R-:W-:Y:S01]  /*0190*/  SHF.L.U32 R12, R12, 0x1, RZ ;  /* 0x000000010c0c7819 */ /* 0x000fe200000006ff */
[----:B0-----:R-:W-:-:S04]  /*01a0*/  IMAD R13, R13, UR12, RZ ;  /* 0x0000000c0d0d7c24 */ /* 0x001fc8000f8e02ff */
[----:B------:R-:W-:Y:S01]  /*01b0*/  IMAD R13, R13, UR10, RZ ;  /* 0x0000000a0d0d7c24 */ /* 0x000fe2000f8e02ff */
[----:B------:R-:W-:Y:S06]  /*01c0*/  BRA.U !UP0, `(.L_x_1) ;  /* 0x00000005089c7547 */ /* 0x000fec000b800000 */
[----:B------:R-:W-:Y:S01]  /*01d0*/  HFMA2 R14, -RZ, RZ, 0, 0 ;  /* 0x00000000ff0e7431 */ /* 0x000fe200000001ff */
[----:B------:R-:W-:Y:S01]  /*01e0*/  ULOP3.LUT UR6, UR12, 0x7ffffffe, URZ, 0xc0, !UPT ;  /* 0x7ffffffe0c067892 */ /* 0x000fe2000f8ec0ff */
[----:B------:R-:W-:Y:S01]  /*01f0*/  MOV R25, RZ ;  /* 0x000000ff00197202 */ /* 0x000fe20000000f00 */
[----:B------:R-:W0:Y:S01]  /*0200*/  LDCU.64 UR14, c[0x0][0x388] ;  /* 0x00007100ff0e77ac */ /* 0x000e220008000a00 */
[----:B------:R-:W-:Y:S01]  /*0210*/  MOV R10, R12 ;  /* 0x0000000c000a7202 */ /* 0x000fe20000000f00 */
[----:B------:R-:W-:-:S12]  /*0220*/  UIADD3 UR7, UPT, UPT, -UR6, URZ, URZ ;  /* 0x000000ff06077290 */ /* 0x000fd8000fffe1ff */
.L_x_2:
[----:B------:R-:W1:Y:S01]  /*0230*/  LDC.64 R4, c[0x0][0x388] ;  /* 0x0000e200ff047b82 */ /* 0x000e620000000a00 */
[----:B------:R-:W-:-:S07]  /*0240*/  IADD3 R7, PT, PT, R14, 0x1, RZ ;  /* 0x000000010e077810 */ /* 0x000fce0007ffe0ff */
[----:B------:R-:W2:Y:S01]  /*0250*/  LDC.64 R2, c[0x0][0x380] ;  /* 0x0000e000ff027b82 */ /* 0x000ea20000000a00 */
[----:B-1----:R-:W-:-:S05]  /*0260*/  IMAD.WIDE R4, R10, 0x4, R4 ;  /* 0x000000040a047825 */ /* 0x002fca00078e0204 */
[----:B------:R-:W3:Y:S04]  /*0270*/  LDG.E R18, desc[UR8][R4.64] ;  /* 0x0000000804127981 */ /* 0x000ee8000c1e1900 */
[----:B------:R-:W4:Y:S01]  /*0280*/  LDG.E R21, desc[UR8][R4.64+0x4] ;  /* 0x0000040804157981 */ /* 0x000f22000c1e1900 */
[----:B------:R-:W-:Y:S01]  /*0290*/  SHF.R.S32.HI R9, RZ, 0x1f, R7 ;  /* 0x0000001fff097819 */ /* 0x000fe20000011407 */
[----:B------:R-:W-:Y:S01]  /*02a0*/  IMAD R26, R13, UR11, R14 ;  /* 0x0000000b0d1a7c24 */ /* 0x000fe2000f8e020e */
[----:B------:R-:W-:-:S04]  /*02b0*/  IADD3 R7, P0, PT, R12, R7, RZ ;  /* 0x000000070c077210 */ /* 0x000fc80007f1e0ff */
[----:B------:R-:W-:Y:S02]  /*02c0*/  LEA.HI.X.SX32 R8, R12, R9, 0x1, P0 ;  /* 0x000000090c087211 */ /* 0x000fe400000f0eff */
[----:B0-----:R-:W-:-:S04]  /*02d0*/  LEA R6, P0, R7, UR14, 0x2 ;  /* 0x0000000e07067c11 */ /* 0x001fc8000f8010ff */
[----:B------:R-:W-:-:S05]  /*02e0*/  LEA.HI.X R7, R7, UR15, R8, 0x2, P0 ;  /* 0x0000000f07077c11 */ /* 0x000fca00080f1408 */
[----:B------:R-:W5:Y:S01]  /*02f0*/  LDG.E R17, desc[UR8][R6.64+0x4] ;  /* 0x0000040806117981 */ /* 0x000f62000c1e1900 */
[----:B---3--:R-:W0:Y:S08]  /*0300*/  F2I.FLOOR.NTZ R19, R18 ;  /* 0x0000001200137305 */ /* 0x008e300000207100 */
[----:B----4-:R-:W1:Y:S01]  /*0310*/  F2I.FLOOR.NTZ R16, R21 ;  /* 0x0000001500107305 */ /* 0x010e620000207100 */
[----:B0-----:R-:W-:-:S02]  /*0320*/  VIMNMX.RELU R15, PT, PT, R19, UR4, PT ;  /* 0x00000004130f7c48 */ /* 0x001fc4000bfe1100 */
[----:B-1----:R-:W-:-:S05]  /*0330*/  VIMNMX.RELU R20, PT, PT, R16, UR5, PT ;  /* 0x0000000510147c48 */ /* 0x002fca000bfe1100 */
[----:B------:R-:W-:-:S04]  /*0340*/  IMAD R5, R20, UR11, R15 ;  /* 0x0000000b14057c24 */ /* 0x000fc8000f8e020f */
[----:B------:R-:W-:-:S04]  /*0350*/  IMAD R5, R5, UR12, R26 ;  /* 0x0000000c05057c24 */ /* 0x000fc8000f8e021a */
[----:B--2---:R-:W-:-:S05]  /*0360*/  IMAD.WIDE R4, R5, 0x4, R2 ;  /* 0x0000000405047825 */ /* 0x004fca00078e0202 */
[----:B------:R0:W2:Y:S01]  /*0370*/  LDG.E R8, desc[UR8][R4.64] ;  /* 0x0000000804087981 */ /* 0x0000a2000c1e1900 */
[----:B------:R-:W1:Y:S08]  /*0380*/  F2I.CEIL.NTZ R23, R18 ;  /* 0x0000001200177305 */ /* 0x000e70000020b100 */
[----:B------:R-:W3:Y:S01]  /*0390*/  F2I.CEIL.NTZ R27, R21 ;  /* 0x00000015001b7305 */ /* 0x000ee2000020b100 */
[----:B------:R-:W-:-:S02]  /*03a0*/  I2FP.F32.S32 R29, R19 ;  /* 0x00000013001d7245 */ /* 0x000fc40000201400 */
[----:B-1----:R-:W-:-:S05]  /*03b0*/  VIMNMX.RELU R9, PT, PT, R23, UR4, PT ;  /* 0x0000000417097c48 */ /* 0x002fca000bfe1100 */
[----:B------:R-:W-:Y:S01]  /*03c0*/  IMAD R19, R20, UR11, R9 ;  /* 0x0000000b14137c24 */ /* 0x000fe2000f8e0209 */
[----:B---3--:R-:W-:-:S03]  /*03d0*/  VIMNMX.RELU R22, PT, PT, R27, UR5, PT ;  /* 0x000000051b167c48 */ /* 0x008fc6000bfe1100 */
[--C-:B0-----:R-:W-:Y:S01]  /*03e0*/  IMAD R5, R19, UR12, R26.reuse ;  /* 0x0000000c13057c24 */ /* 0x101fe2000f8e021a */
[----:B------:R-:W-:Y:S01]  /*03f0*/  I2FP.F32.S32 R23, R23 ;  /* 0x0000001700177245 */ /* 0x000fe20000201400 */
[----:B-----5:R-:W0:Y:S01]  /*0400*/  F2I.FLOOR.NTZ R19, R17 ;  /* 0x0000001100137305 */ /* 0x020e220000207100 */
[----:B------:R-:W-:Y:S01]  /*0410*/  I2FP.F32.S32 R6, R27 ;  /* 0x0000001b00067245 */ /* 0x000fe20000201400 */
[----:B------:R-:W-:Y:S02]  /*0420*/  IMAD R15, R22, UR11, R15 ;  /* 0x0000000b160f7c24 */ /* 0x000fe4000f8e020f */
[----:B------:R-:W-:Y:S02]  /*0430*/  FADD R20, -R18, R23 ;  /* 0x0000001712147221 */ /* 0x000fe40000000100 */
[----:B------:R-:W-:Y:S02]  /*0440*/  IMAD R7, R15, UR12, R26 ;  /* 0x0000000c0f077c24 */ /* 0x000fe4000f8e021a */
[----:B------:R-:W-:Y:S01]  /*0450*/  FADD R15, -R21, R6 ;  /* 0x00000006150f7221 */ /* 0x000fe20000000100 */
[----:B------:R-:W-:Y:S01]  /*0460*/  IMAD.WIDE R4, R5, 0x4, R2 ;  /* 0x0000000405047825 */ /* 0x000fe200078e0202 */
[----:B------:R-:W1:Y:S03]  /*0470*/  F2I.CEIL.NTZ R24, R17 ;  /* 0x0000001100187305 */ /* 0x000e66000020b100 */
[----:B------:R-:W-:Y:S01]  /*0480*/  FMUL R28, R20, R15 ;  /* 0x0000000f141c7220 */ /* 0x000fe20000400000 */
[----:B------:R-:W-:-:S02]  /*0490*/  IMAD R9, R22, UR11, R9 ;  /* 0x0000000b16097c24 */ /* 0x000fc4000f8e0209 */
[----:B------:R0:W3:Y:S01]  /*04a0*/  LDG.E R22, desc[UR8][R4.64] ;  /* 0x0000000804167981 */ /* 0x0000e2000c1e1900 */
[----:B------:R-:W-:Y:S01]  /*04b0*/  FADD R18, R18, -R29 ;  /* 0x8000001d12127221 */ /* 0x000fe20000000000 */
[----:B------:R-:W-:Y:S01]  /*04c0*/  IMAD.WIDE R6, R7, 0x4, R2 ;  /* 0x0000000407067825 */ /* 0x000fe200078e0202 */
[----:B------:R-:W-:-:S04]  /*04d0*/  VIMNMX.RELU R29, PT, PT, R27, UR4, PT ;  /* 0x000000041b1d7c48 */ /* 0x000fc8000bfe1100 */
[----:B------:R4:W5:Y:S01]  /*04e0*/  LDG.E R23, desc[UR8][R6.64] ;  /* 0x0000000806177981 */ /* 0x000962000c1e1900 */
[----:B0-----:R-:W-:Y:S01]  /*04f0*/  VIMNMX.RELU R4, PT, PT, R19, UR5, PT ;  /* 0x0000000513047c48 */ /* 0x001fe2000bfe1100 */
[----:B------:R-:W-:-:S04]  /*0500*/  IMAD R9, R9, UR12, R26 ;  /* 0x0000000c09097c24 */ /* 0x000fc8000f8e021a */
[----:B----4-:R-:W-:-:S04]  /*0510*/  IMAD R7, R4, UR11, R29 ;  /* 0x0000000b04077c24 */ /* 0x010fc8000f8e021d */
[----:B------:R-:W-:Y:S02]  /*0520*/  IMAD R6, R7, UR12, R26 ;  /* 0x0000000c07067c24 */ /* 0x000fe4000f8e021a */
[----:B--2---:R-:W-:Y:S01]  /*0530*/  FFMA R25, R28, R8, R25 ;  /* 0x000000081c197223 */ /* 0x004fe20000000019 */
[----:B------:R-:W-:-:S05]  /*0540*/  VIMNMX.RELU R28, PT, PT, R16, UR4, PT ;  /* 0x00000004101c7c48 */ /* 0x000fca000bfe1100 */
[----:B------:R-:W-:Y:S01]  /*0550*/  IMAD R5, R4, UR11, R28 ;  /* 0x0000000b04057c24 */ /* 0x000fe2000f8e021c */
[----:B-1----:R-:W-:-:S03]  /*0560*/  VIMNMX.RELU R4, PT, PT, R24, UR5, PT ;  /* 0x0000000518047c48 */ /* 0x002fc6000bfe1100 */
[----:B------:R-:W-:Y:S02]  /*0570*/  IMAD R5, R5, UR12, R26 ;  /* 0x0000000c05057c24 */ /* 0x000fe4000f8e021a */
[----:B------:R-:W-:-:S03]  /*0580*/  IMAD.WIDE R8, R9, 0x4, R2 ;  /* 0x0000000409087825 */ /* 0x000fc600078e0202 */
[----:B------:R-:W-:Y:S01]  /*0590*/  IADD3 R7, PT, PT, R5, 0x1, RZ ;  /* 0x0000000105077810 */ /* 0x000fe20007ffe0ff */
[C---:B------:R-:W-:Y:S01]  /*05a0*/  IMAD R5, R4.reuse, UR11, R28 ;  /* 0x0000000b04057c24 */ /* 0x040fe2000f8e021c */
[----:B------:R0:W2:Y:S01]  /*05b0*/  LDG.E R27, desc[UR8][R8.64] ;  /* 0x00000008081b7981 */ /* 0x0000a2000c1e1900 */
[----:B------:R-:W-:Y:S01]  /*05c0*/  IMAD R4, R4, UR11, R29 ;  /* 0x0000000b04047c24 */ /* 0x000fe2000f8e021d */
[----:B------:R-:W-:Y:S01]  /*05d0*/  IADD3 R29, PT, PT, R6, 0x1, RZ ;  /* 0x00000001061d7810 */ /* 0x000fe20007ffe0ff */
[----:B------:R-:W-:Y:S02]  /*05e0*/  IMAD R5, R5, UR12, R26 ;  /* 0x0000000c05057c24 */ /* 0x000fe4000f8e021a */
[----:B------:R-:W-:-:S03]  /*05f0*/  IMAD.WIDE R6, R7, 0x4, R2 ;  /* 0x0000000407067825 */ /* 0x000fc600078e0202 */
[----:B------:R-:W-:Y:S01]  /*0600*/  IADD3 R5, PT, PT, R5, 0x1, RZ ;  /* 0x0000000105057810 */ /* 0x000fe20007ffe0ff */
[----:B------:R-:W-:Y:S02]  /*0610*/  IMAD R26, R4, UR12, R26 ;  /* 0x0000000c041a7c24 */ /* 0x000fe4000f8e021a */
[--C-:B0-----:R-:W-:Y:S01]  /*0620*/  IMAD.WIDE R8, R29, 0x4, R2.reuse ;  /* 0x000000041d087825 */ /* 0x101fe200078e0202 */
[----:B------:R0:W4:Y:S02]  /*0630*/  LDG.E R6, desc[UR8][R6.64] ;  /* 0x0000000806067981 */ /* 0x000124000c1e1900 */
[----:B------:R-:W-:Y:S01]  /*0640*/  IADD3 R29, PT, PT, R26, 0x1, RZ ;  /* 0x000000011a1d7810 */ /* 0x000fe20007ffe0ff */
[--C-:B------:R-:W-:Y:S02]  /*0650*/  IMAD.WIDE R4, R5, 0x4, R2.reuse ;  /* 0x0000000405047825 */ /* 0x100fe400078e0202 */
[----:B------:R-:W4:Y:S02]  /*0660*/  LDG.E R8, desc[UR8][R8.64] ;  /* 0x0000000808087981 */ /* 0x000f24000c1e1900 */
[----:B------:R-:W-:-:S02]  /*0670*/  IMAD.WIDE R2, R29, 0x4, R2 ;  /* 0x000000041d027825 */ /* 0x000fc400078e0202 */
[----:B------:R-:W4:Y:S04]  /*0680*/  LDG.E R4, desc[UR8][R4.64] ;  /* 0x0000000804047981 */ /* 0x000f28000c1e1900 */
[----:B------:R-:W4:Y:S01]  /*0690*/  LDG.E R2, desc[UR8][R2.64] ;  /* 0x0000000802027981 */ /* 0x000f22000c1e1900 */
[----:B------:R-:W-:-:S05]  /*06a0*/  I2FP.F32.S32 R16, R16 ;  /* 0x0000001000107245 */ /* 0x000fca0000201400 */
[----:B------:R-:W-:Y:S01]  /*06b0*/  FADD R21, R21, -R16 ;  /* 0x8000001015157221 */ /* 0x000fe20000000000 */
[----:B------:R-:W-:Y:S01]  /*06c0*/  FMUL R16, R18, R15 ;  /* 0x0000000f12107220 */ /* 0x000fe20000400000 */
[----:B------:R-:W-:Y:S02]  /*06d0*/  I2FP.F32.S32 R24, R24 ;  /* 0x0000001800187245 */ /* 0x000fe40000201400 */
[----:B0-----:R-:W-:Y:S01]  /*06e0*/  FMUL R7, R20, R21 ;  /* 0x0000001514077220 */ /* 0x001fe20000400000 */
[----:B---3--:R-:W-:-:S04]  /*06f0*/  FFMA R16, R16, R22, R25 ;  /* 0x0000001610107223 */ /* 0x008fc80000000019 */
[----:B-----5:R-:W-:Y:S01]  /*0700*/  FFMA R16, R7, R23, R16 ;  /* 0x0000001707107223 */ /* 0x020fe20000000010 */
[----:B------:R-:W-:Y:S01]  /*0710*/  FMUL R7, R18, R21 ;  /* 0x0000001512077220 */ /* 0x000fe20000400000 */
[----:B------:R-:W-:Y:S01]  /*0720*/  FADD R24, -R17, R24 ;  /* 0x0000001811187221 */ /* 0x000fe20000000100 */
[----:B------:R-:W-:-:S03]  /*0730*/  UIADD3 UR7, UPT, UPT, UR7, 0x2, URZ ;  /* 0x0000000207077890 */ /* 0x000fc6000fffe0ff */
[-C--:B------:R-:W-:Y:S01]  /*0740*/  FMUL R18, R15, R24.reuse ;  /* 0x000000180f127220 */ /* 0x080fe20000400000 */
[----:B------:R-:W-:Y:S01]  /*0750*/  FMUL R24, R21, R24 ;  /* 0x0000001815187220 */ /* 0x000fe20000400000 */
[----:B------:R-:W-:Y:S01]  /*0760*/  UISETP.NE.AND UP0, UPT, UR7, URZ, UPT ;  /* 0x000000ff0700728c */ /* 0x000fe2000bf05270 */
[----:B------:R-:W-:Y:S02]  /*0770*/  IADD3 R14, PT, PT, R14, 0x2, RZ ;  /* 0x000000020e0e7810 */ /* 0x000fe40007ffe0ff */
[----:B------:R-:W-:Y:S01]  /*0780*/  IADD3 R10, PT, PT, R10, 0x2, RZ ;  /* 0x000000020a0a7810 */ /* 0x000fe20007ffe0ff */
[----:B--2---:R-:W-:Y:S01]  /*0790*/  FFMA R7, R7, R27, R16 ;  /* 0x0000001b07077223 */ /* 0x004fe20000000010 */
[----:B------:R-:W-:-:S05]  /*07a0*/  I2FP.F32.S32 R16, R19 ;  /* 0x0000001300107245 */ /* 0x000fca0000201400 */
[----:B------:R-:W-:Y:S01]  /*07b0*/  FADD R16, R17, -R16 ;  /* 0x8000001011107221 */ /* 0x000fe20000000000 */
[----:B----4-:R-:W-:-:S03]  /*07c0*/  FFMA R7, R18, R6, R7 ;  /* 0x0000000612077223 */ /* 0x010fc60000000007 */
[----:B------:R-:W-:Y:S01]  /*07d0*/  FMUL R6, R15, R16 ;  /* 0x000000100f067220 */ /* 0x000fe20000400000 */
[----:B------:R-:W-:Y:S01]  /*07e0*/  FFMA R7, R24, R8, R7 ;  /* 0x0000000818077223 */ /* 0x000fe20000000007 */
[----:B------:R-:W-:-:S03]  /*07f0*/  FMUL R16, R21, R16 ;  /* 0x0000001015107220 */ /* 0x000fc60000400000 */
[----:B------:R-:W-:-:S04]  /*0800*/  FFMA R7, R6, R4, R7 ;  /* 0x0000000406077223 */ /* 0x000fc80000000007 */
[----:B------:R-:W-:Y:S01]  /*0810*/  FFMA R25, R16, R2, R7 ;  /* 0x0000000210197223 */ /* 0x000fe20000000007 */
[----:B------:R-:W-:Y:S06]  /*0820*/  BRA.U UP0, `(.L_x_2) ;  /* 0xfffffff900807547 */ /* 0x000fec000b83ffff */
[----:B------:R-:W-:-:S07]  /*0830*/  MOV R14, UR6 ;  /* 0x00000006000e7c02 */ /* 0x000fce0008000f00 */
.L_x_1:
[----:B------:R-:W-:-:S04]  /*0840*/  ULOP3.LUT UR6, UR12, 0x1, URZ, 0xc0, !UPT ;  /* 0x000000010c067892 */ /* 0x000fc8000f8ec0ff */
[----:B------:R-:W-:-:S09]  /*0850*/  UISETP.NE.U32.AND UP0, UPT, UR6, 0x1, UPT ;  /* 0x000000010600788c */ /* 0x000fd2000bf05070 */
[----:B------:R-:W-:Y:S05]  /*0860*/  BRA.U UP0, `(.L_x_0) ;  /* 0x0000000100bc7547 */ /* 0x000fea000b800000 */
[----:B------:R-:W0:Y:S01]  /*0870*/  LDC.64 R8, c[0x0][0x388] ;  /* 0x0000e200ff087b82 */ /* 0x000e220000000a00 */
[----:B------:R-:W-:-:S05]  /*0880*/  IADD3 R3, PT, PT, R12, R14, RZ ;  /* 0x0000000e0c037210 */ /* 0x000fca0007ffe0ff */
[----:B0-----:R-:W-:Y:S02]  /*0890*/  IMAD.WIDE R8, R3, 0x4, R8 ;  /* 0x0000000403087825 */ /* 0x001fe400078e0208 */
[----:B------:R-:W0:Y:S03]  /*08a0*/  LDC.64 R2, c[0x0][0x380] ;  /* 0x0000e000ff027b82 */ /* 0x000e260000000a00 */
[----:B------:R-:W2:Y:S04]  /*08b0*/  LDG.E R4, desc[UR8][R8.64] ;  /* 0x0000000808047981 */ /* 0x000ea8000c1e1900 */
[----:B------:R-:W3:Y:S01]  /*08c0*/  LDG.E R5, desc[UR8][R8.64+0x4] ;  /* 0x0000040808057981 */ /* 0x000ee2000c1e1900 */
[----:B------:R-:W-:Y:S01]  /*08d0*/  IMAD R18, R13, UR11, R14 ;  /* 0x0000000b0d127c24 */ /* 0x000fe2000f8e020e */
[----:B--2---:R-:W1:Y:S08]  /*08e0*/  F2I.FLOOR.NTZ R7, R4 ;  /* 0x0000000400077305 */ /* 0x004e700000207100 */
[----:B---3--:R-:W2:Y:S01]  /*08f0*/  F2I.FLOOR.NTZ R6, R5 ;  /* 0x0000000500067305 */ /* 0x008ea20000207100 */
[----:B-1----:R-:W-:-:S07]  /*0900*/  VIMNMX.RELU R15, PT, PT, R7, UR4, PT ;  /* 0x00000004070f7c48 */ /* 0x002fce000bfe1100 */
[----:B------:R-:W1:Y:S01]  /*0910*/  F2I.CEIL.NTZ R12, R4 ;  /* 0x00000004000c7305 */ /* 0x000e62000020b100 */
[----:B--2---:R-:W-:-:S07]  /*0920*/  VIMNMX.RELU R17, PT, PT, R6, UR5, PT ;  /* 0x0000000506117c48 */ /* 0x004fce000bfe1100 */
[----:B------:R-:W2:Y:S01]  /*0930*/  F2I.CEIL.NTZ R10, R5 ;  /* 0x00000005000a7305 */ /* 0x000ea2000020b100 */
[----:B------:R-:W-:Y:S01]  /*0940*/  IMAD R13, R17, UR11, R15 ;  /* 0x0000000b110d7c24 */ /* 0x000fe2000f8e020f */
[----:B-1----:R-:W-:-:S03]  /*0950*/  VIMNMX.RELU R16, PT, PT, R12, UR4, PT ;  /* 0x000000040c107c48 */ /* 0x002fc6000bfe1100 */
[----:B------:R-:W-:Y:S02]  /*0960*/  IMAD R9, R13, UR12, R18 ;  /* 0x0000000c0d097c24 */ /* 0x000fe4000f8e0212 */
[----:B------:R-:W-:Y:S02]  /*0970*/  IMAD R17, R17, UR11, R16 ;  /* 0x0000000b11117c24 */ /* 0x000fe4000f8e0210 */
[----:B0-----:R-:W-:Y:S01]  /*0980*/  IMAD.WIDE R8, R9, 0x4, R2 ;  /* 0x0000000409087825 */ /* 0x001fe200078e0202 */
[----:B--2---:R-:W-:-:S03]  /*0990*/  VIMNMX.RELU R13, PT, PT, R10, UR5, PT ;  /* 0x000000050a0d7c48 */ /* 0x004fc6000bfe1100 */
[----:B------:R-:W-:Y:S02]  /*09a0*/  IMAD R17, R17, UR12, R18 ;  /* 0x0000000c11117c24 */ /* 0x000fe4000f8e0212 */
[----:B------:R-:W-:Y:S01]  /*09b0*/  IMAD R19, R13, UR11, R15 ;  /* 0x0000000b0d137c24 */ /* 0x000fe2000f8e020f */
[----:B------:R-:W2:Y:S01]  /*09c0*/  LDG.E R8, desc[UR8][R8.64] ;  /* 0x0000000808087981 */ /* 0x000ea2000c1e1900 */
[----:B------:R-:W-:-:S04]  /*09d0*/  IMAD.WIDE R14, R17, 0x4, R2 ;  /* 0x00000004110e7825 */ /* 0x000fc800078e0202 */
[----:B------:R-:W-:Y:S02]  /*09e0*/  IMAD R13, R13, UR11, R16 ;  /* 0x0000000b0d0d7c24 */ /* 0x000fe4000f8e0210 */
[--C-:B------:R-:W-:Y:S01]  /*09f0*/  IMAD R17, R19, UR12, R18.reuse ;  /* 0x0000000c13117c24 */ /* 0x100fe2000f8e0212 */
[----:B------:R-:W3:Y:S01]  /*0a00*/  LDG.E R14, desc[UR8][R14.64] ;  /* 0x000000080e0e7981 */ /* 0x000ee2000c1e1900 */
[----:B------:R-:W-:Y:S02]  /*0a10*/  IMAD R13, R13, UR12, R18 ;  /* 0x0000000c0d0d7c24 */ /* 0x000fe4000f8e0212 */
[----:B------:R-:W-:-:S04]  /*0a20*/  IMAD.WIDE R16, R17, 0x4, R2 ;  /* 0x0000000411107825 */ /* 0x000fc800078e0202 */
[----:B------:R-:W-:Y:S02]  /*0a30*/  IMAD.WIDE R2, R13, 0x4, R2 ;  /* 0x000000040d027825 */ /* 0x000fe400078e0202 */
[----:B------:R-:W4:Y:S04]  /*0a40*/  LDG.E R16, desc[UR8][R16.64] ;  /* 0x0000000810107981 */ /* 0x000f28000c1e1900 */
[----:B------:R-:W5:Y:S01]  /*0a50*/  LDG.E R2, desc[UR8][R2.64] ;  /* 0x0000000802027981 */ /* 0x000f62000c1e1900 */
[----:B------:R-:W-:Y:S02]  /*0a60*/  I2FP.F32.S32 R13, R12 ;  /* 0x0000000c000d7245 */ /* 0x000fe40000201400 */
[----:B------:R-:W-:Y:S02]  /*0a70*/  I2FP.F32.S32 R10, R10 ;  /* 0x0000000a000a7245 */ /* 0x000fe40000201400 */
[----:B------:R-:W-:Y:S01]  /*0a80*/  I2FP.F32.S32 R7, R7 ;  /* 0x0000000700077245 */ /* 0x000fe20000201400 */
[----:B------:R-:W-:-:S02]  /*0a90*/  FADD R13, -R4, R13 ;  /* 0x0000000d040d7221 */ /* 0x000fc40000000100 */
[----:B------:R-:W-:Y:S01]  /*0aa0*/  FADD R10, -R5, R10 ;  /* 0x0000000a050a7221 */ /* 0x000fe20000000100 */
[----:B------:R-:W-:Y:S01]  /*0ab0*/  I2FP.F32.S32 R6, R6 ;  /* 0x0000000600067245 */ /* 0x000fe20000201400 */
[----:B------:R-:W-:Y:S02]  /*0ac0*/  FADD R7, R4, -R7 ;  /* 0x8000000704077221 */ /* 0x000fe40000000000 */
[-C--:B------:R-:W-:Y:S02]  /*0ad0*/  FMUL R4, R13, R10.reuse ;  /* 0x0000000a0d047220 */ /* 0x080fe40000400000 */
[----:B------:R-:W-:Y:S01]  /*0ae0*/  FMUL R10, R7, R10 ;  /* 0x0000000a070a7220 */ /* 0x000fe20000400000 */
[----:B------:R-:W-:-:S04]  /*0af0*/  FADD R6, R5, -R6 ;  /* 0x8000000605067221 */ /* 0x000fc80000000000 */
[-C--:B------:R-:W-:Y:S01]  /*0b00*/  FMUL R13, R13, R6.reuse ;  /* 0x000000060d0d7220 */ /* 0x080fe20000400000 */
[----:B------:R-:W-:Y:S01]  /*0b10*/  FMUL R7, R7, R6 ;  /* 0x0000000607077220 */ /* 0x000fe20000400000 */
[----:B--2---:R-:W-:-:S04]  /*0b20*/  FFMA R25, R4, R8, R25 ;  /* 0x0000000804197223 */ /* 0x004fc80000000019 */
[----:B---3--:R-:W-:-:S04]  /*0b30*/  FFMA R10, R10, R14, R25 ;  /* 0x0000000e0a0a7223 */ /* 0x008fc80000000019 */
[----:B----4-:R-:W-:-:S04]  /*0b40*/  FFMA R10, R13, R16, R10 ;  /* 0x000000100d0a7223 */ /* 0x010fc8000000000a */
[----:B-----5:R-:W-:-:S07]  /*0b50*/  FFMA R25, R7, R2, R10 ;  /* 0x0000000207197223 */ /* 0x020fce000000000a */
.L_x_0:
[----:B------:R-:W0:Y:S01]  /*0b60*/  F2F.F64.F32 R2, R25 ;  /* 0x0000001900027310 */ /* 0x000e220000201800 */
[C---:B------:R-:W-:Y:S01]  /*0b70*/  FSETP.GT.AND P0, PT, R25.reuse, RZ, PT ;  /* 0x000000ff1900720b */ /* 0x040fe20003f04000 */
[----:B------:R-:W-:Y:S01]  /*0b80*/  UMOV UR4, 0xad782cf1 ;  /* 0xad782cf100047882 */ /* 0x000fe20000000000 */
[----:B------:R-:W-:Y:S01]  /*0b90*/  MOV R4, RZ ;  /* 0x000000ff00047202 */ /* 0x000fe20000000f00 */
[----:B------:R-:W-:Y:S01]  /*0ba0*/  UMOV UR5, 0x3ffac5af ;  /* 0x3ffac5af00057882 */ /* 0x000fe20000000000 */
[----:B------:R-:W-:Y:S01]  /*0bb0*/  FSEL R5, RZ, 1.875, !P0 ;  /* 0x3ff00000ff057808 */ /* 0x000fe20004000000 */
[----:B------:R-:W1:Y:S01]  /*0bc0*/  LDC R7, c[0x0][0x398] ;  /* 0x0000e600ff077b82 */ /* 0x000e620000000800 */
[----:B------:R-:W-:-:S04]  /*0bd0*/  FSETP.GTU.AND P0, PT, R25, RZ, PT ;  /* 0x000000ff1900720b */ /* 0x000fc80003f0c000 */
[----:B0-----:R-:W-:Y:S01]  /*0be0*/  DFMA R2, R4, UR4, R2 ;  /* 0x0000000404027c2b */ /* 0x001fe20008000002 */
[----:B------:R-:W-:Y:S01]  /*0bf0*/  UMOV UR4, 0xd6a91132 ;  /* 0xd6a9113200047882 */ /* 0x000fe20000000000 */
[----:B------:R-:W-:Y:S01]  /*0c00*/  FSEL R4, RZ, -1.410714687427594427e-11, P0 ;  /* 0xad782cf1ff047808 */ /* 0x000fe20000000000 */
[----:B------:R-:W-:Y:S01]  /*0c10*/  UMOV UR5, 0x3ff0cfab ;  /* 0x3ff0cfab00057882 */ /* 0x000fe20000000000 */
[----:B------:R-:W-:-:S06]  /*0c20*/  FSEL R5, RZ, 1.9591578245162963867, P0 ;  /* 0x3ffac5afff057808 */ /* 0x000fcc0000000000 */
[----:B------:R-:W-:Y:S01]  /*0c30*/  DADD R2, R2, -R4 ;  /* 0x0000000002027229 */ /* 0x000fe20000000804 */
[----:B-1----:R-:W-:-:S07]  /*0c40*/  IMAD R0, R7, UR10, R0 ;  /* 0x0000000a07007c24 */ /* 0x002fce000f8e0200 */
[----:B------:R-:W-:Y:S01]  /*0c50*/  DMUL R2, R2, UR4 ;  /* 0x0000000402027c28 */ /* 0x000fe20008000000 */
[----:B------:R-:W0:Y:S01]  /*0c60*/  LDCU.64 UR4, c[0x0][0x390] ;  /* 0x00007200ff0477ac */ /* 0x000e220008000a00 */
[----:B------:R-:W-:-:S04]  /*0c70*/  IMAD R0, R0, UR11, R11 ;  /* 0x0000000b00007c24 */ /* 0x000fc8000f8e020b */
[----:B------:R-:W-:-:S04]  /*0c80*/  IMAD R0, R0, UR12, RZ ;  /* 0x0000000c00007c24 */ /* 0x000fc8000f8e02ff */
[----:B------:R-:W1:Y:S01]  /*0c90*/  F2F.F32.F64 R2, R2 ;  /* 0x0000000200027310 */ /* 0x000e620000301000 */
[----:B0-----:R-:W-:-:S04]  /*0ca0*/  IADD3 R4, P0, PT, R0, UR4, RZ ;  /* 0x0000000400047c10 */ /* 0x001fc8000ff1e0ff */
[----:B------:R-:W-:-:S03]  /*0cb0*/  LEA.HI.X.SX32 R5, R0, UR5, 0x1, P0 ;  /* 0x0000000500057c11 */ /* 0x000fc600080f0eff */
[----:B-1----:R-:W0:Y:S02]  /*0cc0*/  F2I.NTZ R7, R2 ;  /* 0x0000000200077305 */ /* 0x002e240000203100 */
[----:B0-----:R-:W-:Y:S01]  /*0cd0*/  STG.E.U8 desc[UR8][R4.64], R7 ;  /* 0x0000000704007986 */ /* 0x001fe2000c101108 */
[----:B------:R-:W-:Y:S05]  /*0ce0*/  EXIT ;  /* 0x000000000000794d */ /* 0x000fea0003800000 */
.L_x_3:
[----:B------:R-:W-:-:S00]  /*0cf0*/  BRA `(.L_x_3) ;  /* 0xfffffffc00fc7947 */ /* 0x000fc0000383ffff */
[----:B------:R-:W-:-:S00]  /*0d00*/  NOP ;  /* 0x0000000000007918 */ /* 0x000fc00000000000 */
[----:B------:R-:W-:-:S00]  /*0d10*/  NOP ;  /* 0x0000000000007918 */ /* 0x000fc00000000000 */
[----:B------:R-:W-:-:S00]  /*0d20*/  NOP ;  /* 0x0000000000007918 */ /* 0x000fc00000000000 */
[----:B------:R-:W-:-:S00]  /*0d30*/  NOP ;  /* 0x0000000000007918 */ /* 0x000fc00000000000 */
[----:B------:R-:W-:-:S00]  /*0d40*/  NOP ;  /* 0x0000000000007918 */ /* 0x000fc00000000000 */
[----:B------:R-:W-:-:S00]  /*0d50*/  NOP ;  /* 0x0000000000007918 */ /* 0x000fc00000000000 */
[----:B------:R-:W-:-:S00]  /*0d60*/  NOP ;  /* 0x0000000000007918 */ /* 0x000fc00000000000 */
[----:B------:R-:W-:-:S00]  /*0d70*/  NOP ;  /* 0x0000000000007918 */ /* 0x000fc00000000000 */
.L_x_4:


//--------------------- .nv.shared.reserved.0     --------------------------
	.section	.nv.shared.reserved.0,"aw",@nobits
	.weak		__nv_reservedSMEM_offset_0_alias
	.size		__nv_reservedSMEM_offset_0_alias, 0, 64
	.other		__nv_reservedSMEM_offset_0_alias,@"STO_CUDA_RESERVED_SHARED STV_DEFAULT"
__nv_reservedSMEM_offset_0_alias:
	.zero		0
	.zero		64


//--------------------- .nv.constant0._Z23grid_sample_selu_kernelPKfS0_Paiiii --------------------------
	.section	.nv.constant0._Z23grid_sample_selu_kernelPKfS0_Paiiii,"a",@progbits
	.sectionflags	@""
	.align	4
.nv.constant0._Z23grid_sample_selu_kernelPKfS0_Paiiii:
	.zero		936


//--------------------- SYMBOLS --------------------------

	.type		.nv.reservedSmem.offset0,@object
	.size		.nv.reservedSmem.offset0,0x4
